//
// Generated by NVIDIA NVVM Compiler
//
// Compiler Build ID: CL-36424714
// Cuda compilation tools, release 13.0, V13.0.88
// Based on NVVM 20.0.0
//

.version 9.0
.target sm_100
.address_size 64

	// .globl	_Z17assignment_kernelPKdS0_PiPdii

.visible .entry _Z17assignment_kernelPKdS0_PiPdii(
	.param .u64 .ptr .align 1 _Z17assignment_kernelPKdS0_PiPdii_param_0,
	.param .u64 .ptr .align 1 _Z17assignment_kernelPKdS0_PiPdii_param_1,
	.param .u64 .ptr .align 1 _Z17assignment_kernelPKdS0_PiPdii_param_2,
	.param .u64 .ptr .align 1 _Z17assignment_kernelPKdS0_PiPdii_param_3,
	.param .u32 _Z17assignment_kernelPKdS0_PiPdii_param_4,
	.param .u32 _Z17assignment_kernelPKdS0_PiPdii_param_5
)
{
	.reg .pred 	%p<40>;
	.reg .b32 	%r<109>;
	.reg .b64 	%rd<28>;
	.reg .b64 	%fd<142>;

	ld.param.u64 	%rd8, [_Z17assignment_kernelPKdS0_PiPdii_param_0];
	ld.param.u64 	%rd11, [_Z17assignment_kernelPKdS0_PiPdii_param_1];
	ld.param.u64 	%rd9, [_Z17assignment_kernelPKdS0_PiPdii_param_2];
	ld.param.u64 	%rd10, [_Z17assignment_kernelPKdS0_PiPdii_param_3];
	ld.param.u32 	%r32, [_Z17assignment_kernelPKdS0_PiPdii_param_4];
	ld.param.u32 	%r31, [_Z17assignment_kernelPKdS0_PiPdii_param_5];
	cvta.to.global.u64 	%rd1, %rd11;
	mov.u32 	%r33, %ctaid.x;
	mov.u32 	%r34, %ntid.x;
	mov.u32 	%r35, %tid.x;
	mad.lo.s32 	%r1, %r33, %r34, %r35;
	setp.ge.s32 	%p1, %r1, %r32;
	@%p1 bra 	$L__BB0_15;
	setp.lt.s32 	%p2, %r31, 1;
	mov.f64 	%fd141, 0d7E37E43C8800759C;
	mov.b32 	%r108, -1;
	@%p2 bra 	$L__BB0_14;
	cvta.to.global.u64 	%rd12, %rd8;
	mul.wide.s32 	%rd13, %r1, 8;
	add.s64 	%rd14, %rd12, %rd13;
	ld.global.f64 	%fd1, [%rd14];
	and.b32  	%r2, %r31, 15;
	setp.lt.u32 	%p3, %r31, 16;
	mov.b32 	%r108, -1;
	mov.f64 	%fd141, 0d7E37E43C8800759C;
	mov.b32 	%r100, 0;
	@%p3 bra 	$L__BB0_5;
	and.b32  	%r100, %r31, 2147483632;
	add.s64 	%rd26, %rd1, 64;
	mov.b32 	%r108, -1;
	mov.f64 	%fd141, 0d7E37E43C8800759C;
	mov.b32 	%r94, 0;
$L__BB0_4:
	.pragma "nounroll";
	ld.global.f64 	%fd19, [%rd26+-64];
	sub.f64 	%fd20, %fd1, %fd19;
	mul.f64 	%fd21, %fd20, %fd20;
	setp.lt.f64 	%p4, %fd21, %fd141;
	selp.b32 	%r42, %r94, %r108, %p4;
	selp.f64 	%fd22, %fd21, %fd141, %p4;
	ld.global.f64 	%fd23, [%rd26+-56];
	sub.f64 	%fd24, %fd1, %fd23;
	mul.f64 	%fd25, %fd24, %fd24;
	setp.lt.f64 	%p5, %fd25, %fd22;
	add.s32 	%r43, %r94, 1;
	selp.b32 	%r44, %r43, %r42, %p5;
	selp.f64 	%fd26, %fd25, %fd22, %p5;
	ld.global.f64 	%fd27, [%rd26+-48];
	sub.f64 	%fd28, %fd1, %fd27;
	mul.f64 	%fd29, %fd28, %fd28;
	setp.lt.f64 	%p6, %fd29, %fd26;
	add.s32 	%r45, %r94, 2;
	selp.b32 	%r46, %r45, %r44, %p6;
	selp.f64 	%fd30, %fd29, %fd26, %p6;
	ld.global.f64 	%fd31, [%rd26+-40];
	sub.f64 	%fd32, %fd1, %fd31;
	mul.f64 	%fd33, %fd32, %fd32;
	setp.lt.f64 	%p7, %fd33, %fd30;
	add.s32 	%r47, %r94, 3;
	selp.b32 	%r48, %r47, %r46, %p7;
	selp.f64 	%fd34, %fd33, %fd30, %p7;
	ld.global.f64 	%fd35, [%rd26+-32];
	sub.f64 	%fd36, %fd1, %fd35;
	mul.f64 	%fd37, %fd36, %fd36;
	setp.lt.f64 	%p8, %fd37, %fd34;
	add.s32 	%r49, %r94, 4;
	selp.b32 	%r50, %r49, %r48, %p8;
	selp.f64 	%fd38, %fd37, %fd34, %p8;
	ld.global.f64 	%fd39, [%rd26+-24];
	sub.f64 	%fd40, %fd1, %fd39;
	mul.f64 	%fd41, %fd40, %fd40;
	setp.lt.f64 	%p9, %fd41, %fd38;
	add.s32 	%r51, %r94, 5;
	selp.b32 	%r52, %r51, %r50, %p9;
	selp.f64 	%fd42, %fd41, %fd38, %p9;
	ld.global.f64 	%fd43, [%rd26+-16];
	sub.f64 	%fd44, %fd1, %fd43;
	mul.f64 	%fd45, %fd44, %fd44;
	setp.lt.f64 	%p10, %fd45, %fd42;
	add.s32 	%r53, %r94, 6;
	selp.b32 	%r54, %r53, %r52, %p10;
	selp.f64 	%fd46, %fd45, %fd42, %p10;
	ld.global.f64 	%fd47, [%rd26+-8];
	sub.f64 	%fd48, %fd1, %fd47;
	mul.f64 	%fd49, %fd48, %fd48;
	setp.lt.f64 	%p11, %fd49, %fd46;
	add.s32 	%r55, %r94, 7;
	selp.b32 	%r56, %r55, %r54, %p11;
	selp.f64 	%fd50, %fd49, %fd46, %p11;
	ld.global.f64 	%fd51, [%rd26];
	sub.f64 	%fd52, %fd1, %fd51;
	mul.f64 	%fd53, %fd52, %fd52;
	setp.lt.f64 	%p12, %fd53, %fd50;
	add.s32 	%r57, %r94, 8;
	selp.b32 	%r58, %r57, %r56, %p12;
	selp.f64 	%fd54, %fd53, %fd50, %p12;
	ld.global.f64 	%fd55, [%rd26+8];
	sub.f64 	%fd56, %fd1, %fd55;
	mul.f64 	%fd57, %fd56, %fd56;
	setp.lt.f64 	%p13, %fd57, %fd54;
	add.s32 	%r59, %r94, 9;
	selp.b32 	%r60, %r59, %r58, %p13;
	selp.f64 	%fd58, %fd57, %fd54, %p13;
	ld.global.f64 	%fd59, [%rd26+16];
	sub.f64 	%fd60, %fd1, %fd59;
	mul.f64 	%fd61, %fd60, %fd60;
	setp.lt.f64 	%p14, %fd61, %fd58;
	add.s32 	%r61, %r94, 10;
	selp.b32 	%r62, %r61, %r60, %p14;
	selp.f64 	%fd62, %fd61, %fd58, %p14;
	ld.global.f64 	%fd63, [%rd26+24];
	sub.f64 	%fd64, %fd1, %fd63;
	mul.f64 	%fd65, %fd64, %fd64;
	setp.lt.f64 	%p15, %fd65, %fd62;
	add.s32 	%r63, %r94, 11;
	selp.b32 	%r64, %r63, %r62, %p15;
	selp.f64 	%fd66, %fd65, %fd62, %p15;
	ld.global.f64 	%fd67, [%rd26+32];
	sub.f64 	%fd68, %fd1, %fd67;
	mul.f64 	%fd69, %fd68, %fd68;
	setp.lt.f64 	%p16, %fd69, %fd66;
	add.s32 	%r65, %r94, 12;
	selp.b32 	%r66, %r65, %r64, %p16;
	selp.f64 	%fd70, %fd69, %fd66, %p16;
	ld.global.f64 	%fd71, [%rd26+40];
	sub.f64 	%fd72, %fd1, %fd71;
	mul.f64 	%fd73, %fd72, %fd72;
	setp.lt.f64 	%p17, %fd73, %fd70;
	add.s32 	%r67, %r94, 13;
	selp.b32 	%r68, %r67, %r66, %p17;
	selp.f64 	%fd74, %fd73, %fd70, %p17;
	ld.global.f64 	%fd75, [%rd26+48];
	sub.f64 	%fd76, %fd1, %fd75;
	mul.f64 	%fd77, %fd76, %fd76;
	setp.lt.f64 	%p18, %fd77, %fd74;
	add.s32 	%r69, %r94, 14;
	selp.b32 	%r70, %r69, %r68, %p18;
	selp.f64 	%fd78, %fd77, %fd74, %p18;
	ld.global.f64 	%fd79, [%rd26+56];
	sub.f64 	%fd80, %fd1, %fd79;
	mul.f64 	%fd81, %fd80, %fd80;
	setp.lt.f64 	%p19, %fd81, %fd78;
	add.s32 	%r71, %r94, 15;
	selp.b32 	%r108, %r71, %r70, %p19;
	selp.f64 	%fd141, %fd81, %fd78, %p19;
	add.s64 	%rd26, %rd26, 128;
	add.s32 	%r94, %r94, 16;
	setp.ne.s32 	%p20, %r94, %r100;
	@%p20 bra 	$L__BB0_4;
$L__BB0_5:
	setp.eq.s32 	%p21, %r2, 0;
	@%p21 bra 	$L__BB0_14;
	and.b32  	%r11, %r31, 7;
	setp.lt.u32 	%p22, %r2, 8;
	@%p22 bra 	$L__BB0_8;
	mul.wide.u32 	%rd15, %r100, 8;
	add.s64 	%rd16, %rd1, %rd15;
	ld.global.f64 	%fd83, [%rd16];
	sub.f64 	%fd84, %fd1, %fd83;
	mul.f64 	%fd85, %fd84, %fd84;
	setp.lt.f64 	%p23, %fd85, %fd141;
	selp.b32 	%r73, %r100, %r108, %p23;
	selp.f64 	%fd86, %fd85, %fd141, %p23;
	add.s32 	%r74, %r100, 1;
	ld.global.f64 	%fd87, [%rd16+8];
	sub.f64 	%fd88, %fd1, %fd87;
	mul.f64 	%fd89, %fd88, %fd88;
	setp.lt.f64 	%p24, %fd89, %fd86;
	selp.b32 	%r75, %r74, %r73, %p24;
	selp.f64 	%fd90, %fd89, %fd86, %p24;
	add.s32 	%r76, %r100, 2;
	ld.global.f64 	%fd91, [%rd16+16];
	sub.f64 	%fd92, %fd1, %fd91;
	mul.f64 	%fd93, %fd92, %fd92;
	setp.lt.f64 	%p25, %fd93, %fd90;
	selp.b32 	%r77, %r76, %r75, %p25;
	selp.f64 	%fd94, %fd93, %fd90, %p25;
	add.s32 	%r78, %r100, 3;
	ld.global.f64 	%fd95, [%rd16+24];
	sub.f64 	%fd96, %fd1, %fd95;
	mul.f64 	%fd97, %fd96, %fd96;
	setp.lt.f64 	%p26, %fd97, %fd94;
	selp.b32 	%r79, %r78, %r77, %p26;
	selp.f64 	%fd98, %fd97, %fd94, %p26;
	add.s32 	%r80, %r100, 4;
	ld.global.f64 	%fd99, [%rd16+32];
	sub.f64 	%fd100, %fd1, %fd99;
	mul.f64 	%fd101, %fd100, %fd100;
	setp.lt.f64 	%p27, %fd101, %fd98;
	selp.b32 	%r81, %r80, %r79, %p27;
	selp.f64 	%fd102, %fd101, %fd98, %p27;
	add.s32 	%r82, %r100, 5;
	ld.global.f64 	%fd103, [%rd16+40];
	sub.f64 	%fd104, %fd1, %fd103;
	mul.f64 	%fd105, %fd104, %fd104;
	setp.lt.f64 	%p28, %fd105, %fd102;
	selp.b32 	%r83, %r82, %r81, %p28;
	selp.f64 	%fd106, %fd105, %fd102, %p28;
	add.s32 	%r84, %r100, 6;
	ld.global.f64 	%fd107, [%rd16+48];
	sub.f64 	%fd108, %fd1, %fd107;
	mul.f64 	%fd109, %fd108, %fd108;
	setp.lt.f64 	%p29, %fd109, %fd106;
	selp.b32 	%r85, %r84, %r83, %p29;
	selp.f64 	%fd110, %fd109, %fd106, %p29;
	add.s32 	%r86, %r100, 7;
	ld.global.f64 	%fd111, [%rd16+56];
	sub.f64 	%fd112, %fd1, %fd111;
	mul.f64 	%fd113, %fd112, %fd112;
	setp.lt.f64 	%p30, %fd113, %fd110;
	selp.b32 	%r108, %r86, %r85, %p30;
	selp.f64 	%fd141, %fd113, %fd110, %p30;
	add.s32 	%r100, %r100, 8;
$L__BB0_8:
	setp.eq.s32 	%p31, %r11, 0;
	@%p31 bra 	$L__BB0_14;
	and.b32  	%r17, %r31, 3;
	setp.lt.u32 	%p32, %r11, 4;
	@%p32 bra 	$L__BB0_11;
	mul.wide.u32 	%rd17, %r100, 8;
	add.s64 	%rd18, %rd1, %rd17;
	ld.global.f64 	%fd115, [%rd18];
	sub.f64 	%fd116, %fd1, %fd115;
	mul.f64 	%fd117, %fd116, %fd116;
	setp.lt.f64 	%p33, %fd117, %fd141;
	selp.b32 	%r88, %r100, %r108, %p33;
	selp.f64 	%fd118, %fd117, %fd141, %p33;
	add.s32 	%r89, %r100, 1;
	ld.global.f64 	%fd119, [%rd18+8];
	sub.f64 	%fd120, %fd1, %fd119;
	mul.f64 	%fd121, %fd120, %fd120;
	setp.lt.f64 	%p34, %fd121, %fd118;
	selp.b32 	%r90, %r89, %r88, %p34;
	selp.f64 	%fd122, %fd121, %fd118, %p34;
	add.s32 	%r91, %r100, 2;
	ld.global.f64 	%fd123, [%rd18+16];
	sub.f64 	%fd124, %fd1, %fd123;
	mul.f64 	%fd125, %fd124, %fd124;
	setp.lt.f64 	%p35, %fd125, %fd122;
	selp.b32 	%r92, %r91, %r90, %p35;
	selp.f64 	%fd126, %fd125, %fd122, %p35;
	add.s32 	%r93, %r100, 3;
	ld.global.f64 	%fd127, [%rd18+24];
	sub.f64 	%fd128, %fd1, %fd127;
	mul.f64 	%fd129, %fd128, %fd128;
	setp.lt.f64 	%p36, %fd129, %fd126;
	selp.b32 	%r108, %r93, %r92, %p36;
	selp.f64 	%fd141, %fd129, %fd126, %p36;
	add.s32 	%r100, %r100, 4;
$L__BB0_11:
	setp.eq.s32 	%p37, %r17, 0;
	@%p37 bra 	$L__BB0_14;
	mul.wide.u32 	%rd19, %r100, 8;
	add.s64 	%rd27, %rd1, %rd19;
	neg.s32 	%r105, %r17;
$L__BB0_13:
	.pragma "nounroll";
	ld.global.f64 	%fd130, [%rd27];
	sub.f64 	%fd131, %fd1, %fd130;
	mul.f64 	%fd132, %fd131, %fd131;
	setp.lt.f64 	%p38, %fd132, %fd141;
	selp.b32 	%r108, %r100, %r108, %p38;
	selp.f64 	%fd141, %fd132, %fd141, %p38;
	add.s32 	%r100, %r100, 1;
	add.s64 	%rd27, %rd27, 8;
	add.s32 	%r105, %r105, 1;
	setp.ne.s32 	%p39, %r105, 0;
	@%p39 bra 	$L__BB0_13;
$L__BB0_14:
	cvta.to.global.u64 	%rd20, %rd9;
	mul.wide.s32 	%rd21, %r1, 4;
	add.s64 	%rd22, %rd20, %rd21;
	st.global.u32 	[%rd22], %r108;
	cvta.to.global.u64 	%rd23, %rd10;
	mul.wide.s32 	%rd24, %r1, 8;
	add.s64 	%rd25, %rd23, %rd24;
	st.global.f64 	[%rd25], %fd141;
$L__BB0_15:
	ret;

}


// ===== COMPILED SASS (sm_100) =====

	.target	sm_100

	.elftype	@"ET_EXEC"


//--------------------- .note.nv.tkinfo           --------------------------
	.section	.note.nv.tkinfo,"",@"SHT_NOTE"
	.sectionflags	@"SHF_NOTE_NV_TKINFO"
	.tkinfo
        /*0018*/ 	.word	0x00000002
        /*0030*/ 	.string	""
        /*0030*/ 	.string	"ptxas"
        /*0030*/ 	.string	"Cuda compilation tools, release 13.0, V13.0.88"
        /*0030*/ 	.string	"Build cuda_13.0.r13.0/compiler.36424714_0"
        /*0030*/ 	.string	"-arch sm_100 -m 64 "



//--------------------- .note.nv.cuinfo           --------------------------
	.section	.note.nv.cuinfo,"",@"SHT_NOTE"
	.sectionflags	@"SHF_NOTE_NV_CUINFO"
        /*0018*/ 	.short	0x0002
        /*001a*/ 	.short	0x0064
        /*001c*/ 	.short	0x0082
	.zero		2


//--------------------- .nv.info                  --------------------------
	.section	.nv.info,"",@"SHT_CUDA_INFO"
	.align	4


	//----- nvinfo : EIATTR_REGCOUNT
	.align		4
        /*0000*/ 	.byte	0x04, 0x2f
        /*0002*/ 	.short	(.L_1 - .L_0)
	.align		4
.L_0:
        /*0004*/ 	.word	index@(_Z17assignment_kernelPKdS0_PiPdii)
        /*0008*/ 	.word	0x0000001d


	//----- nvinfo : EIATTR_FRAME_SIZE
	.align		4
.L_1:
        /*000c*/ 	.byte	0x04, 0x11
        /*000e*/ 	.short	(.L_3 - .L_2)
	.align		4
.L_2:
        /*0010*/ 	.word	index@(_Z17assignment_kernelPKdS0_PiPdii)
        /*0014*/ 	.word	0x00000000


	//----- nvinfo : EIATTR_MIN_STACK_SIZE
	.align		4
.L_3:
        /*0018*/ 	.byte	0x04, 0x12
        /*001a*/ 	.short	(.L_5 - .L_4)
	.align		4
.L_4:
        /*001c*/ 	.word	index@(_Z17assignment_kernelPKdS0_PiPdii)
        /*0020*/ 	.word	0x00000000
.L_5:


//--------------------- .nv.compat                --------------------------
	.section	.nv.compat,"",@"SHT_CUDA_COMPAT_INFO"
	.align	4
        /*0000*/ 	.byte	0x02, 0x09, 0x00, 0x00, 0x02, 0x02, 0x01, 0x00, 0x02, 0x05, 0x05, 0x00, 0x03, 0x07, 0x01, 0x01
        /*0010*/ 	.byte	0x02, 0x03, 0x00, 0x00, 0x02, 0x06, 0x01, 0x00, 0x04, 0x0b, 0x08, 0x00, 0x01, 0x00, 0x00, 0x00
        /*0020*/ 	.byte	0x00, 0x00, 0x00, 0x00


//--------------------- .nv.info._Z17assignment_kernelPKdS0_PiPdii --------------------------
	.section	.nv.info._Z17assignment_kernelPKdS0_PiPdii,"",@"SHT_CUDA_INFO"
	.sectionflags	@""
	.align	4


	//----- nvinfo : EIATTR_CUDA_API_VERSION
	.align		4
        /*0000*/ 	.byte	0x04, 0x37
        /*0002*/ 	.short	(.L_7 - .L_6)
.L_6:
        /*0004*/ 	.word	0x00000082


	//----- nvinfo : EIATTR_KPARAM_INFO
	.align		4
.L_7:
        /*0008*/ 	.byte	0x04, 0x17
        /*000a*/ 	.short	(.L_9 - .L_8)
.L_8:
        /*000c*/ 	.word	0x00000000
        /*0010*/ 	.short	0x0005
        /*0012*/ 	.short	0x0024
        /*0014*/ 	.byte	0x00, 0xf0, 0x11, 0x00


	//----- nvinfo : EIATTR_KPARAM_INFO
	.align		4
.L_9:
        /*0018*/ 	.byte	0x04, 0x17
        /*001a*/ 	.short	(.L_11 - .L_10)
.L_10:
        /*001c*/ 	.word	0x00000000
        /*0020*/ 	.short	0x0004
        /*0022*/ 	.short	0x0020
        /*0024*/ 	.byte	0x00, 0xf0, 0x11, 0x00


	//----- nvinfo : EIATTR_KPARAM_INFO
	.align		4
.L_11:
        /*0028*/ 	.byte	0x04, 0x17
        /*002a*/ 	.short	(.L_13 - .L_12)
.L_12:
        /*002c*/ 	.word	0x00000000
        /*0030*/ 	.short	0x0003
        /*0032*/ 	.short	0x0018
        /*0034*/ 	.byte	0x00, 0xf5, 0x21, 0x00


	//----- nvinfo : EIATTR_KPARAM_INFO
	.align		4
.L_13:
        /*0038*/ 	.byte	0x04, 0x17
        /*003a*/ 	.short	(.L_15 - .L_14)
.L_14:
        /*003c*/ 	.word	0x00000000
        /*0040*/ 	.short	0x0002
        /*0042*/ 	.short	0x0010
        /*0044*/ 	.byte	0x00, 0xf5, 0x21, 0x00


	//----- nvinfo : EIATTR_KPARAM_INFO
	.align		4
.L_15:
        /*0048*/ 	.byte	0x04, 0x17
        /*004a*/ 	.short	(.L_17 - .L_16)
.L_16:
        /*004c*/ 	.word	0x00000000
        /*0050*/ 	.short	0x0001
        /*0052*/ 	.short	0x0008
        /*0054*/ 	.byte	0x00, 0xf5, 0x21, 0x00


	//----- nvinfo : EIATTR_KPARAM_INFO
	.align		4
.L_17:
        /*0058*/ 	.byte	0x04, 0x17
        /*005a*/ 	.short	(.L_19 - .L_18)
.L_18:
        /*005c*/ 	.word	0x00000000
        /*0060*/ 	.short	0x0000
        /*0062*/ 	.short	0x0000
        /*0064*/ 	.byte	0x00, 0xf5, 0x21, 0x00


	//----- nvinfo : EIATTR_SPARSE_MMA_MASK
	.align		4
.L_19:
        /*0068*/ 	.byte	0x03, 0x50
        /*006a*/ 	.short	0x0000


	//----- nvinfo : EIATTR_MAXREG_COUNT
	.align		4
        /*006c*/ 	.byte	0x03, 0x1b
        /*006e*/ 	.short	0x00ff


	//----- nvinfo : EIATTR_MERCURY_ISA_VERSION
	.align		4
        /*0070*/ 	.byte	0x03, 0x5f
        /*0072*/ 	.short	0x0101


	//----- nvinfo : EIATTR_VRC_CTA_INIT_COUNT
	.align		4
        /*0074*/ 	.byte	0x02, 0x4a
	.zero		1
	.zero		1


	//----- nvinfo : EIATTR_EXIT_INSTR_OFFSETS
	.align		4
        /*0078*/ 	.byte	0x04, 0x1c
        /*007a*/ 	.short	(.L_21 - .L_20)


	//   ....[0]....
.L_20:
        /*007c*/ 	.word	0x00000070


	//   ....[1]....
        /*0080*/ 	.word	0x00001170


	//----- nvinfo : EIATTR_CBANK_PARAM_SIZE
	.align		4
.L_21:
        /*0084*/ 	.byte	0x03, 0x19
        /*0086*/ 	.short	0x0028


	//----- nvinfo : EIATTR_PARAM_CBANK
	.align		4
        /*0088*/ 	.byte	0x04, 0x0a
        /*008a*/ 	.short	(.L_23 - .L_22)
	.align		4
.L_22:
        /*008c*/ 	.word	index@(.nv.constant0._Z17assignment_kernelPKdS0_PiPdii)
        /*0090*/ 	.short	0x0380
        /*0092*/ 	.short	0x0028


	//----- nvinfo : EIATTR_SW_WAR
	.align		4
.L_23:
        /*0094*/ 	.byte	0x04, 0x36
        /*0096*/ 	.short	(.L_25 - .L_24)
.L_24:
        /*0098*/ 	.word	0x00000008
.L_25:


//--------------------- .nv.callgraph             --------------------------
	.section	.nv.callgraph,"",@"SHT_CUDA_CALLGRAPH"
	.align	4
	.sectionentsize	8
	.align		4
        /*0000*/ 	.word	0x00000000
	.align		4
        /*0004*/ 	.word	0xffffffff
	.align		4
        /*0008*/ 	.word	0x00000000
	.align		4
        /*000c*/ 	.word	0xfffffffe
	.align		4
        /*0010*/ 	.word	0x00000000
	.align		4
        /*0014*/ 	.word	0xfffffffd
	.align		4
        /*0018*/ 	.word	0x00000000
	.align		4
        /*001c*/ 	.word	0xfffffffc


//--------------------- .text._Z17assignment_kernelPKdS0_PiPdii --------------------------
	.section	.text._Z17assignment_kernelPKdS0_PiPdii,"ax",@progbits
	.align	128
        .global         _Z17assignment_kernelPKdS0_PiPdii
        .type           _Z17assignment_kernelPKdS0_PiPdii,@function
        .size           _Z17assignment_kernelPKdS0_PiPdii,(.L_x_7 - _Z17assignment_kernelPKdS0_PiPdii)
        .other          _Z17assignment_kernelPKdS0_PiPdii,@"STO_CUDA_ENTRY STV_DEFAULT"
_Z17assignment_kernelPKdS0_PiPdii:
.text._Z17assignment_kernelPKdS0_PiPdii:
[----:B------:R-:W-:Y:S01]  /*0000*/  LDC R1, c[0x0][0x37c] ;  /* 0x0000df00ff017b82 */ /* 0x000fe20000000800 */
[----:B------:R-:W0:Y:S07]  /*0010*/  S2R R3, SR_TID.X ;  /* 0x0000000000037919 */ /* 0x000e2e0000002100 */
[----:B------:R-:W0:Y:S01]  /*0020*/  S2UR UR4, SR_CTAID.X ;  /* 0x00000000000479c3 */ /* 0x000e220000002500 */
[----:B------:R-:W1:Y:S07]  /*0030*/  LDCU UR5, c[0x0][0x3a0] ;  /* 0x00007400ff0577ac */ /* 0x000e6e0008000800 */
[----:B------:R-:W0:Y:S02]  /*0040*/  LDC R0, c[0x0][0x360] ;  /* 0x0000d800ff007b82 */ /* 0x000e240000000800 */
[----:B0-----:R-:W-:-:S05]  /*0050*/  IMAD R0, R0, UR4, R3 ;  /* 0x0000000400007c24 */ /* 0x001fca000f8e0203 */
[----:B-1----:R-:W-:-:S13]  /*0060*/  ISETP.GE.AND P0, PT, R0, UR5, PT ;  /* 0x0000000500007c0c */ /* 0x002fda000bf06270 */
[----:B------:R-:W-:Y:S05]  /*0070*/  @P0 EXIT ;  /* 0x000000000000094d */ /* 0x000fea0003800000 */
[----:B------:R-:W0:Y:S01]  /*0080*/  LDCU UR6, c[0x0][0x3a4] ;  /* 0x00007480ff0677ac */ /* 0x000e220008000800 */
[----:B------:R-:W-:Y:S02]  /*0090*/  IMAD.MOV.U32 R2, RZ, RZ, -0x1 ;  /* 0xffffffffff027424 */ /* 0x000fe400078e00ff */
[----:B------:R-:W-:Y:S01]  /*00a0*/  IMAD.MOV.U32 R12, RZ, RZ, -0x77ff8a64 ;  /* 0x8800759cff0c7424 */ /* 0x000fe200078e00ff */
[----:B------:R-:W1:Y:S01]  /*00b0*/  LDCU.64 UR10, c[0x0][0x358] ;  /* 0x00006b00ff0a77ac */ /* 0x000e620008000a00 */
[----:B------:R-:W-:Y:S01]  /*00c0*/  IMAD.MOV.U32 R13, RZ, RZ, 0x7e37e43c ;  /* 0x7e37e43cff0d7424 */ /* 0x000fe200078e00ff */
[----:B0-----:R-:W-:-:S09]  /*00d0*/  UISETP.GE.AND UP0, UPT, UR6, 0x1, UPT ;  /* 0x000000010600788c */ /* 0x001fd2000bf06270 */
[----:B-1----:R-:W-:Y:S05]  /*00e0*/  BRA.U !UP0, `(.L_x_0) ;  /* 0x0000001108087547 */ /* 0x002fea000b800000 */
[----:B------:R-:W0:Y:S02]  /*00f0*/  LDC.64 R6, c[0x0][0x380] ;  /* 0x0000e000ff067b82 */ /* 0x000e240000000a00 */
[----:B0-----:R-:W-:-:S06]  /*0100*/  IMAD.WIDE R6, R0, 0x8, R6 ;  /* 0x0000000800067825 */ /* 0x001fcc00078e0206 */
[----:B------:R-:W5:Y:S01]  /*0110*/  LDG.E.64 R6, desc[UR10][R6.64] ;  /* 0x0000000a06067981 */ /* 0x000f62000c1e1b00 */
[----:B------:R-:W-:Y:S01]  /*0120*/  UISETP.GE.U32.AND UP1, UPT, UR6, 0x10, UPT ;  /* 0x000000100600788c */ /* 0x000fe2000bf26070 */
[----:B------:R-:W-:Y:S01]  /*0130*/  IMAD.MOV.U32 R2, RZ, RZ, -0x1 ;  /* 0xffffffffff027424 */ /* 0x000fe200078e00ff */
[----:B------:R-:W-:Y:S01]  /*0140*/  ULOP3.LUT UR7, UR6, 0xf, URZ, 0xc0, !UPT ;  /* 0x0000000f06077892 */ /* 0x000fe2000f8ec0ff */
[----:B------:R-:W-:Y:S02]  /*0150*/  IMAD.MOV.U32 R3, RZ, RZ, RZ ;  /* 0x000000ffff037224 */ /* 0x000fe400078e00ff */
[----:B------:R-:W-:Y:S01]  /*0160*/  IMAD.MOV.U32 R12, RZ, RZ, -0x77ff8a64 ;  /* 0x8800759cff0c7424 */ /* 0x000fe200078e00ff */
[----:B------:R-:W-:Y:S01]  /*0170*/  UISETP.NE.AND UP0, UPT, UR7, URZ, UPT ;  /* 0x000000ff0700728c */ /* 0x000fe2000bf05270 */
[----:B------:R-:W-:Y:S02]  /*0180*/  IMAD.MOV.U32 R13, RZ, RZ, 0x7e37e43c ;  /* 0x7e37e43cff0d7424 */ /* 0x000fe400078e00ff */
[----:B------:R-:W-:Y:S08]  /*0190*/  BRA.U !UP1, `(.L_x_1) ;  /* 0x0000000909007547 */ /* 0x000ff0000b800000 */
[----:B------:R-:W0:Y:S01]  /*01a0*/  LDCU.64 UR4, c[0x0][0x388] ;  /* 0x00007100ff0477ac */ /* 0x000e220008000a00 */
[----:B------:R-:W-:Y:S02]  /*01b0*/  IMAD.MOV.U32 R2, RZ, RZ, -0x1 ;  /* 0xffffffffff027424 */ /* 0x000fe400078e00ff */
[----:B------:R-:W-:Y:S01]  /*01c0*/  IMAD.MOV.U32 R26, RZ, RZ, RZ ;  /* 0x000000ffff1a7224 */ /* 0x000fe200078e00ff */
[----:B------:R-:W-:Y:S01]  /*01d0*/  ULOP3.LUT UR8, UR6, 0x7ffffff0, URZ, 0xc0, !UPT ;  /* 0x7ffffff006087892 */ /* 0x000fe2000f8ec0ff */
[----:B------:R-:W-:Y:S02]  /*01e0*/  IMAD.MOV.U32 R12, RZ, RZ, -0x77ff8a64 ;  /* 0x8800759cff0c7424 */ /* 0x000fe400078e00ff */
[----:B------:R-:W-:-:S03]  /*01f0*/  IMAD.MOV.U32 R13, RZ, RZ, 0x7e37e43c ;  /* 0x7e37e43cff0d7424 */ /* 0x000fc600078e00ff */
[----:B------:R-:W-:Y:S01]  /*0200*/  IMAD.U32 R3, RZ, RZ, UR8 ;  /* 0x00000008ff037e24 */ /* 0x000fe2000f8e00ff */
[----:B0-----:R-:W-:-:S04]  /*0210*/  UIADD3 UR4, UP1, UPT, UR4, 0x40, URZ ;  /* 0x0000004004047890 */ /* 0x001fc8000ff3e0ff */
[----:B------:R-:W-:Y:S02]  /*0220*/  UIADD3.X UR5, UPT, UPT, URZ, UR5, URZ, UP1, !UPT ;  /* 0x00000005ff057290 */ /* 0x000fe40008ffe4ff */
[----:B------:R-:W-:-:S04]  /*0230*/  IMAD.U32 R4, RZ, RZ, UR4 ;  /* 0x00000004ff047e24 */ /* 0x000fc8000f8e00ff */
[----:B------:R-:W-:-:S07]  /*0240*/  IMAD.U32 R5, RZ, RZ, UR5 ;  /* 0x00000005ff057e24 */ /* 0x000fce000f8e00ff */
.L_x_2:
[----:B------:R-:W2:Y:S04]  /*0250*/  LDG.E.64 R8, desc[UR10][R4.64+-0x40] ;  /* 0xffffc00a04087981 */ /* 0x000ea8000c1e1b00 */
[----:B------:R-:W3:Y:S04]  /*0260*/  LDG.E.64 R22, desc[UR10][R4.64+-0x38] ;  /* 0xffffc80a04167981 */ /* 0x000ee8000c1e1b00 */
[----:B------:R-:W4:Y:S04]  /*0270*/  LDG.E.64 R20, desc[UR10][R4.64+-0x30] ;  /* 0xffffd00a04147981 */ /* 0x000f28000c1e1b00 */
[----:B------:R-:W4:Y:S04]  /*0280*/  LDG.E.64 R10, desc[UR10][R4.64+-0x28] ;  /* 0xffffd80a040a7981 */ /* 0x000f28000c1e1b00 */
[----:B------:R-:W4:Y:S04]  /*0290*/  LDG.E.64 R16, desc[UR10][R4.64+-0x20] ;  /* 0xffffe00a04107981 */ /* 0x000f28000c1e1b00 */
[----:B------:R-:W4:Y:S01]  /*02a0*/  LDG.E.64 R14, desc[UR10][R4.64+-0x18] ;  /* 0xffffe80a040e7981 */ /* 0x000f22000c1e1b00 */
[----:B--2--5:R-:W-:-:S03]  /*02b0*/  DADD R18, R6, -R8 ;  /* 0x0000000006127229 */ /* 0x024fc60000000808 */
[----:B------:R-:W2:Y:S05]  /*02c0*/  LDG.E.64 R8, desc[UR10][R4.64+-0x10] ;  /* 0xfffff00a04087981 */ /* 0x000eaa000c1e1b00 */
[----:B------:R-:W-:-:S08]  /*02d0*/  DMUL R18, R18, R18 ;  /* 0x0000001212127228 */ /* 0x000fd00000000000 */
[----:B------:R-:W-:-:S06]  /*02e0*/  DSETP.GEU.AND P3, PT, R18, R12, PT ;  /* 0x0000000c1200722a */ /* 0x000fcc0003f6e000 */
[----:B------:R-:W-:Y:S02]  /*02f0*/  FSEL R18, R18, R12, !P3 ;  /* 0x0000000c12127208 */ /* 0x000fe40005800000 */
[----:B------:R-:W-:Y:S02]  /*0300*/  FSEL R19, R19, R13, !P3 ;  /* 0x0000000d13137208 */ /* 0x000fe40005800000 */
[----:B------:R-:W2:Y:S01]  /*0310*/  LDG.E.64 R12, desc[UR10][R4.64+-0x8] ;  /* 0xfffff80a040c7981 */ /* 0x000ea2000c1e1b00 */
[C---:B---3--:R-:W-:Y:S02]  /*0320*/  DADD R22, R6.reuse, -R22 ;  /* 0x0000000006167229 */ /* 0x048fe40000000816 */
[----:B----4-:R-:W-:-:S06]  /*0330*/  DADD R20, R6, -R20 ;  /* 0x0000000006147229 */ /* 0x010fcc0000000814 */
[----:B------:R-:W-:Y:S02]  /*0340*/  DMUL R24, R22, R22 ;  /* 0x0000001616187228 */ /* 0x000fe40000000000 */
[----:B------:R-:W-:Y:S01]  /*0350*/  DMUL R20, R20, R20 ;  /* 0x0000001414147228 */ /* 0x000fe20000000000 */
[----:B------:R-:W3:Y:S05]  /*0360*/  LDG.E.64 R22, desc[UR10][R4.64] ;  /* 0x0000000a04167981 */ /* 0x000eea000c1e1b00 */
[----:B------:R-:W-:Y:S02]  /*0370*/  DSETP.GEU.AND P4, PT, R24, R18, PT ;  /* 0x000000121800722a */ /* 0x000fe40003f8e000 */
[----:B------:R-:W-:-:S04]  /*0380*/  DADD R10, R6, -R10 ;  /* 0x00000000060a7229 */ /* 0x000fc8000000080a */
[----:B------:R-:W-:Y:S02]  /*0390*/  FSEL R18, R24, R18, !P4 ;  /* 0x0000001218127208 */ /* 0x000fe40006000000 */
[----:B------:R-:W-:Y:S02]  /*03a0*/  FSEL R19, R25, R19, !P4 ;  /* 0x0000001319137208 */ /* 0x000fe40006000000 */
[----:B------:R-:W-:Y:S01]  /*03b0*/  DMUL R10, R10, R10 ;  /* 0x0000000a0a0a7228 */ /* 0x000fe20000000000 */
[----:B------:R-:W4:Y:S03]  /*03c0*/  LDG.E.64 R24, desc[UR10][R4.64+0x8] ;  /* 0x0000080a04187981 */ /* 0x000f26000c1e1b00 */
[----:B------:R-:W-:-:S06]  /*03d0*/  DSETP.GEU.AND P5, PT, R20, R18, PT ;  /* 0x000000121400722a */ /* 0x000fcc0003fae000 */
[----:B------:R-:W-:Y:S02]  /*03e0*/  FSEL R18, R20, R18, !P5 ;  /* 0x0000001214127208 */ /* 0x000fe40006800000 */
[----:B------:R-:W-:Y:S01]  /*03f0*/  FSEL R19, R21, R19, !P5 ;  /* 0x0000001315137208 */ /* 0x000fe20006800000 */
[----:B------:R-:W-:Y:S01]  /*0400*/  DADD R16, R6, -R16 ;  /* 0x0000000006107229 */ /* 0x000fe20000000810 */
[----:B------:R-:W4:Y:S04]  /*0410*/  LDG.E.64 R20, desc[UR10][R4.64+0x18] ;  /* 0x0000180a04147981 */ /* 0x000f28000c1e1b00 */
[----:B------:R-:W-:-:S06]  /*0420*/  DSETP.GEU.AND P6, PT, R10, R18, PT ;  /* 0x000000120a00722a */ /* 0x000fcc0003fce000 */
[----:B------:R-:W-:Y:S02]  /*0430*/  FSEL R18, R10, R18, !P6 ;  /* 0x000000120a127208 */ /* 0x000fe40007000000 */
[----:B------:R-:W-:Y:S02]  /*0440*/  FSEL R19, R11, R19, !P6 ;  /* 0x000000130b137208 */ /* 0x000fe40007000000 */
[----:B------:R-:W4:Y:S01]  /*0450*/  LDG.E.64 R10, desc[UR10][R4.64+0x10] ;  /* 0x0000100a040a7981 */ /* 0x000f22000c1e1b00 */
[----:B------:R-:W-:Y:S02]  /*0460*/  DMUL R16, R16, R16 ;  /* 0x0000001010107228 */ /* 0x000fe40000000000 */
[----:B------:R-:W-:-:S06]  /*0470*/  DADD R14, R6, -R14 ;  /* 0x00000000060e7229 */ /* 0x000fcc000000080e */
[----:B------:R-:W-:Y:S02]  /*0480*/  DSETP.GEU.AND P0, PT, R16, R18, PT ;  /* 0x000000121000722a */ /* 0x000fe40003f0e000 */
[----:B------:R-:W-:-:S04]  /*0490*/  DMUL R14, R14, R14 ;  /* 0x0000000e0e0e7228 */ /* 0x000fc80000000000 */
[----:B------:R-:W-:Y:S02]  /*04a0*/  FSEL R16, R16, R18, !P0 ;  /* 0x0000001210107208 */ /* 0x000fe40004000000 */
[----:B------:R-:W-:Y:S02]  /*04b0*/  FSEL R17, R17, R19, !P0 ;  /* 0x0000001311117208 */ /* 0x000fe40004000000 */
[----:B------:R-:W4:Y:S04]  /*04c0*/  LDG.E.64 R18, desc[UR10][R4.64+0x20] ;  /* 0x0000200a04127981 */ /* 0x000f28000c1e1b00 */
[----:B------:R-:W-:-:S06]  /*04d0*/  DSETP.GEU.AND P1, PT, R14, R16, PT ;  /* 0x000000100e00722a */ /* 0x000fcc0003f2e000 */
[----:B------:R-:W-:Y:S02]  /*04e0*/  FSEL R14, R14, R16, !P1 ;  /* 0x000000100e0e7208 */ /* 0x000fe40004800000 */
[----:B------:R-:W-:Y:S02]  /*04f0*/  FSEL R15, R15, R17, !P1 ;  /* 0x000000110f0f7208 */ /* 0x000fe40004800000 */
[----:B------:R-:W4:Y:S01]  /*0500*/  LDG.E.64 R16, desc[UR10][R4.64+0x28] ;  /* 0x0000280a04107981 */ /* 0x000f22000c1e1b00 */
[----:B------:R-:W-:Y:S01]  /*0510*/  SEL R2, R26, R2, !P3 ;  /* 0x000000021a027207 */ /* 0x000fe20005800000 */
[----:B--2---:R-:W-:-:S08]  /*0520*/  DADD R8, R6, -R8 ;  /* 0x0000000006087229 */ /* 0x004fd00000000808 */
[----:B------:R-:W-:-:S08]  /*0530*/  DMUL R8, R8, R8 ;  /* 0x0000000808087228 */ /* 0x000fd00000000000 */
[----:B------:R-:W-:Y:S02]  /*0540*/  DSETP.GEU.AND P2, PT, R8, R14, PT ;  /* 0x0000000e0800722a */ /* 0x000fe40003f4e000 */
[----:B------:R-:W-:-:S04]  /*0550*/  DADD R12, R6, -R12 ;  /* 0x00000000060c7229 */ /* 0x000fc8000000080c */
[----:B------:R-:W-:Y:S02]  /*0560*/  FSEL R8, R8, R14, !P2 ;  /* 0x0000000e08087208 */ /* 0x000fe40005000000 */
[----:B------:R-:W-:Y:S02]  /*0570*/  FSEL R9, R9, R15, !P2 ;  /* 0x0000000f09097208 */ /* 0x000fe40005000000 */
[----:B------:R-:W2:Y:S01]  /*0580*/  LDG.E.64 R14, desc[UR10][R4.64+0x30] ;  /* 0x0000300a040e7981 */ /* 0x000ea2000c1e1b00 */
[----:B------:R-:W-:-:S08]  /*0590*/  DMUL R12, R12, R12 ;  /* 0x0000000c0c0c7228 */ /* 0x000fd00000000000 */
[----:B------:R-:W-:-:S06]  /*05a0*/  DSETP.GEU.AND P3, PT, R12, R8, PT ;  /* 0x000000080c00722a */ /* 0x000fcc0003f6e000 */
[----:B------:R-:W-:Y:S02]  /*05b0*/  FSEL R8, R12, R8, !P3 ;  /* 0x000000080c087208 */ /* 0x000fe40005800000 */
[----:B------:R-:W-:Y:S02]  /*05c0*/  FSEL R9, R13, R9, !P3 ;  /* 0x000000090d097208 */ /* 0x000fe40005800000 */
[----:B------:R0:W2:Y:S01]  /*05d0*/  LDG.E.64 R12, desc[UR10][R4.64+0x38] ;  /* 0x0000380a040c7981 */ /* 0x0000a2000c1e1b00 */
[C---:B---3--:R-:W-:Y:S02]  /*05e0*/  DADD R22, R6.reuse, -R22 ;  /* 0x0000000006167229 */ /* 0x048fe40000000816 */
[----:B----4-:R-:W-:-:S06]  /*05f0*/  DADD R24, R6, -R24 ;  /* 0x0000000006187229 */ /* 0x010fcc0000000818 */
[----:B------:R-:W-:Y:S01]  /*0600*/  DMUL R22, R22, R22 ;  /* 0x0000001616167228 */ /* 0x000fe20000000000 */
[----:B------:R-:W-:Y:S01]  /*0610*/  @!P4 VIADD R2, R26, 0x1 ;  /* 0x000000011a02c836 */ /* 0x000fe20000000000 */
[----:B------:R-:W-:-:S06]  /*0620*/  DMUL R24, R24, R24 ;  /* 0x0000001818187228 */ /* 0x000fcc0000000000 */
[----:B------:R-:W-:Y:S01]  /*0630*/  DSETP.GEU.AND P4, PT, R22, R8, PT ;  /* 0x000000081600722a */ /* 0x000fe20003f8e000 */
[----:B------:R-:W-:-:S05]  /*0640*/  @!P5 VIADD R2, R26, 0x2 ;  /* 0x000000021a02d836 */ /* 0x000fca0000000000 */
[----:B------:R-:W-:Y:S02]  /*0650*/  FSEL R8, R22, R8, !P4 ;  /* 0x0000000816087208 */ /* 0x000fe40006000000 */
[----:B------:R-:W-:Y:S01]  /*0660*/  FSEL R9, R23, R9, !P4 ;  /* 0x0000000917097208 */ /* 0x000fe20006000000 */
[----:B------:R-:W-:-:S05]  /*0670*/  DADD R10, R6, -R10 ;  /* 0x00000000060a7229 */ /* 0x000fca000000080a */
[----:B------:R-:W-:Y:S02]  /*0680*/  DSETP.GEU.AND P5, PT, R24, R8, PT ;  /* 0x000000081800722a */ /* 0x000fe40003fae000 */
[----:B------:R-:W-:Y:S02]  /*0690*/  DADD R20, R6, -R20 ;  /* 0x0000000006147229 */ /* 0x000fe40000000814 */
[----:B------:R-:W-:Y:S02]  /*06a0*/  DMUL R10, R10, R10 ;  /* 0x0000000a0a0a7228 */ /* 0x000fe40000000000 */
[----:B------:R-:W-:Y:S02]  /*06b0*/  FSEL R8, R24, R8, !P5 ;  /* 0x0000000818087208 */ /* 0x000fe40006800000 */
[----:B------:R-:W-:Y:S01]  /*06c0*/  FSEL R9, R25, R9, !P5 ;  /* 0x0000000919097208 */ /* 0x000fe20006800000 */
[----:B------:R-:W-:Y:S01]  /*06d0*/  @!P6 VIADD R2, R26, 0x3 ;  /* 0x000000031a02e836 */ /* 0x000fe20000000000 */
[----:B------:R-:W-:-:S04]  /*06e0*/  DMUL R20, R20, R20 ;  /* 0x0000001414147228 */ /* 0x000fc80000000000 */
[----:B------:R-:W-:Y:S02]  /*06f0*/  DSETP.GEU.AND P6, PT, R10, R8, PT ;  /* 0x000000080a00722a */ /* 0x000fe40003fce000 */
[----:B------:R-:W-:-:S04]  /*0700*/  DADD R18, R6, -R18 ;  /* 0x0000000006127229 */ /* 0x000fc80000000812 */
        /* <DEDUP_REMOVED lines=10> */
[----:B------:R-:W-:Y:S01]  /*07b0*/  DSETP.GEU.AND P1, PT, R8, R10, PT ;  /* 0x0000000a0800722a */ /* 0x000fe20003f2e000 */
[----:B------:R-:W-:-:S05]  /*07c0*/  @!P2 VIADD R2, R26, 0x6 ;  /* 0x000000061a02a836 */ /* 0x000fca0000000000 */
[----:B------:R-:W-:Y:S02]  /*07d0*/  FSEL R8, R8, R10, !P1 ;  /* 0x0000000a08087208 */ /* 0x000fe40004800000 */
[----:B------:R-:W-:-:S06]  /*07e0*/  FSEL R9, R9, R11, !P1 ;  /* 0x0000000b09097208 */ /* 0x000fcc0004800000 */
[----:B------:R-:W-:Y:S01]  /*07f0*/  DSETP.GEU.AND P2, PT, R16, R8, PT ;  /* 0x000000081000722a */ /* 0x000fe20003f4e000 */
[----:B------:R-:W-:-:S05]  /*0800*/  @!P3 VIADD R2, R26, 0x7 ;  /* 0x000000071a02b836 */ /* 0x000fca0000000000 */
[----:B------:R-:W-:Y:S02]  /*0810*/  FSEL R8, R16, R8, !P2 ;  /* 0x0000000810087208 */ /* 0x000fe40005000000 */
[----:B------:R-:W-:Y:S01]  /*0820*/  FSEL R9, R17, R9, !P2 ;  /* 0x0000000911097208 */ /* 0x000fe20005000000 */
[C---:B------:R-:W-:Y:S02]  /*0830*/  @!P4 VIADD R2, R26.reuse, 0x8 ;  /* 0x000000081a02c836 */ /* 0x040fe40000000000 */
[C---:B------:R-:W-:Y:S02]  /*0840*/  @!P5 VIADD R2, R26.reuse, 0x9 ;  /* 0x000000091a02d836 */ /* 0x040fe40000000000 */
[C---:B------:R-:W-:Y:S02]  /*0850*/  @!P6 VIADD R2, R26.reuse, 0xa ;  /* 0x0000000a1a02e836 */ /* 0x040fe40000000000 */
[C---:B------:R-:W-:Y:S02]  /*0860*/  @!P0 VIADD R2, R26.reuse, 0xb ;  /* 0x0000000b1a028836 */ /* 0x040fe40000000000 */
[----:B------:R-:W-:-:S02]  /*0870*/  @!P1 VIADD R2, R26, 0xc ;  /* 0x0000000c1a029836 */ /* 0x000fc40000000000 */
[----:B------:R-:W-:Y:S01]  /*0880*/  @!P2 VIADD R2, R26, 0xd ;  /* 0x0000000d1a02a836 */ /* 0x000fe20000000000 */
[----:B0-----:R-:W-:-:S05]  /*0890*/  IADD3 R4, P2, PT, R4, 0x80, RZ ;  /* 0x0000008004047810 */ /* 0x001fca0007f5e0ff */
[----:B------:R-:W-:Y:S01]  /*08a0*/  IMAD.X R5, RZ, RZ, R5, P2 ;  /* 0x000000ffff057224 */ /* 0x000fe200010e0605 */
[----:B--2---:R-:W-:-:S08]  /*08b0*/  DADD R14, R6, -R14 ;  /* 0x00000000060e7229 */ /* 0x004fd0000000080e */
[----:B------:R-:W-:-:S08]  /*08c0*/  DMUL R14, R14, R14 ;  /* 0x0000000e0e0e7228 */ /* 0x000fd00000000000 */
[----:B------:R-:W-:Y:S02]  /*08d0*/  DSETP.GEU.AND P3, PT, R14, R8, PT ;  /* 0x000000080e00722a */ /* 0x000fe40003f6e000 */
[----:B------:R-:W-:-:S04]  /*08e0*/  DADD R12, R6, -R12 ;  /* 0x00000000060c7229 */ /* 0x000fc8000000080c */
[----:B------:R-:W-:Y:S02]  /*08f0*/  FSEL R8, R14, R8, !P3 ;  /* 0x000000080e087208 */ /* 0x000fe40005800000 */
[----:B------:R-:W-:Y:S02]  /*0900*/  FSEL R9, R15, R9, !P3 ;  /* 0x000000090f097208 */ /* 0x000fe40005800000 */
[----:B------:R-:W-:-:S08]  /*0910*/  DMUL R12, R12, R12 ;  /* 0x0000000c0c0c7228 */ /* 0x000fd00000000000 */
[----:B------:R-:W-:Y:S01]  /*0920*/  DSETP.GEU.AND P0, PT, R12, R8, PT ;  /* 0x000000080c00722a */ /* 0x000fe20003f0e000 */
[----:B------:R-:W-:-:S13]  /*0930*/  @!P3 VIADD R2, R26, 0xe ;  /* 0x0000000e1a02b836 */ /* 0x000fda0000000000 */
[C---:B------:R-:W-:Y:S02]  /*0940*/  @!P0 VIADD R2, R26.reuse, 0xf ;  /* 0x0000000f1a028836 */ /* 0x040fe40000000000 */
[----:B------:R-:W-:-:S05]  /*0950*/  VIADD R26, R26, 0x10 ;  /* 0x000000101a1a7836 */ /* 0x000fca0000000000 */
[----:B------:R-:W-:Y:S02]  /*0960*/  ISETP.NE.AND P1, PT, R26, R3, PT ;  /* 0x000000031a00720c */ /* 0x000fe40003f25270 */
[----:B------:R-:W-:Y:S02]  /*0970*/  FSEL R12, R12, R8, !P0 ;  /* 0x000000080c0c7208 */ /* 0x000fe40004000000 */
[----:B------:R-:W-:-:S09]  /*0980*/  FSEL R13, R13, R9, !P0 ;  /* 0x000000090d0d7208 */ /* 0x000fd20004000000 */
[----:B------:R-:W-:Y:S05]  /*0990*/  @P1 BRA `(.L_x_2) ;  /* 0xfffffff8002c1947 */ /* 0x000fea000383ffff */
.L_x_1:
[----:B------:R-:W-:Y:S05]  /*09a0*/  BRA.U !UP0, `(.L_x_0) ;  /* 0x0000000508d87547 */ /* 0x000fea000b800000 */
[----:B------:R-:W-:Y:S02]  /*09b0*/  UISETP.GE.U32.AND UP0, UPT, UR7, 0x8, UPT ;  /* 0x000000080700788c */ /* 0x000fe4000bf06070 */
[----:B------:R-:W-:-:S04]  /*09c0*/  ULOP3.LUT UR5, UR6, 0x7, URZ, 0xc0, !UPT ;  /* 0x0000000706057892 */ /* 0x000fc8000f8ec0ff */
[----:B------:R-:W-:-:S03]  /*09d0*/  UISETP.NE.AND UP1, UPT, UR5, URZ, UPT ;  /* 0x000000ff0500728c */ /* 0x000fc6000bf25270 */
[----:B------:R-:W-:Y:S08]  /*09e0*/  BRA.U !UP0, `(.L_x_3) ;  /* 0x0000000108ec7547 */ /* 0x000ff0000b800000 */
[----:B------:R-:W0:Y:S02]  /*09f0*/  LDC.64 R24, c[0x0][0x388] ;  /* 0x0000e200ff187b82 */ /* 0x000e240000000a00 */
[----:B0-----:R-:W-:-:S05]  /*0a00*/  IMAD.WIDE.U32 R24, R3, 0x8, R24 ;  /* 0x0000000803187825 */ /* 0x001fca00078e0018 */
[----:B------:R-:W2:Y:S04]  /*0a10*/  LDG.E.64 R22, desc[UR10][R24.64] ;  /* 0x0000000a18167981 */ /* 0x000ea8000c1e1b00 */
[----:B------:R-:W3:Y:S04]  /*0a20*/  LDG.E.64 R20, desc[UR10][R24.64+0x8] ;  /* 0x0000080a18147981 */ /* 0x000ee8000c1e1b00 */
[----:B------:R-:W4:Y:S04]  /*0a30*/  LDG.E.64 R18, desc[UR10][R24.64+0x10] ;  /* 0x0000100a18127981 */ /* 0x000f28000c1e1b00 */
[----:B------:R-:W4:Y:S04]  /*0a40*/  LDG.E.64 R16, desc[UR10][R24.64+0x18] ;  /* 0x0000180a18107981 */ /* 0x000f28000c1e1b00 */
[----:B------:R-:W4:Y:S04]  /*0a50*/  LDG.E.64 R14, desc[UR10][R24.64+0x20] ;  /* 0x0000200a180e7981 */ /* 0x000f28000c1e1b00 */
[----:B------:R-:W4:Y:S04]  /*0a60*/  LDG.E.64 R10, desc[UR10][R24.64+0x28] ;  /* 0x0000280a180a7981 */ /* 0x000f28000c1e1b00 */
[----:B------:R-:W4:Y:S04]  /*0a70*/  LDG.E.64 R8, desc[UR10][R24.64+0x30] ;  /* 0x0000300a18087981 */ /* 0x000f28000c1e1b00 */
[----:B------:R-:W4:Y:S01]  /*0a80*/  LDG.E.64 R4, desc[UR10][R24.64+0x38] ;  /* 0x0000380a18047981 */ /* 0x000f22000c1e1b00 */
[----:B--2--5:R-:W-:-:S02]  /*0a90*/  DADD R22, R6, -R22 ;  /* 0x0000000006167229 */ /* 0x024fc40000000816 */
[----:B---3--:R-:W-:-:S06]  /*0aa0*/  DADD R20, R6, -R20 ;  /* 0x0000000006147229 */ /* 0x008fcc0000000814 */
[----:B------:R-:W-:Y:S02]  /*0ab0*/  DMUL R22, R22, R22 ;  /* 0x0000001616167228 */ /* 0x000fe40000000000 */
[----:B----4-:R-:W-:Y:S02]  /*0ac0*/  DADD R18, R6, -R18 ;  /* 0x0000000006127229 */ /* 0x010fe40000000812 */
[----:B------:R-:W-:Y:S02]  /*0ad0*/  DMUL R20, R20, R20 ;  /* 0x0000001414147228 */ /* 0x000fe40000000000 */
[----:B------:R-:W-:Y:S02]  /*0ae0*/  DADD R16, R6, -R16 ;  /* 0x0000000006107229 */ /* 0x000fe40000000810 */
[----:B------:R-:W-:Y:S02]  /*0af0*/  DSETP.GEU.AND P2, PT, R22, R12, PT ;  /* 0x0000000c1600722a */ /* 0x000fe40003f4e000 */
[----:B------:R-:W-:-:S02]  /*0b00*/  DADD R14, R6, -R14 ;  /* 0x00000000060e7229 */ /* 0x000fc4000000080e */
[----:B------:R-:W-:Y:S02]  /*0b10*/  DADD R10, R6, -R10 ;  /* 0x00000000060a7229 */ /* 0x000fe4000000080a */
[----:B------:R-:W-:Y:S01]  /*0b20*/  FSEL R22, R22, R12, !P2 ;  /* 0x0000000c16167208 */ /* 0x000fe20005000000 */
[----:B------:R-:W-:Y:S01]  /*0b30*/  DMUL R16, R16, R16 ;  /* 0x0000001010107228 */ /* 0x000fe20000000000 */
[----:B------:R-:W-:Y:S01]  /*0b40*/  FSEL R23, R23, R13, !P2 ;  /* 0x0000000d17177208 */ /* 0x000fe20005000000 */
[----:B------:R-:W-:Y:S01]  /*0b50*/  DMUL R12, R18, R18 ;  /* 0x00000012120c7228 */ /* 0x000fe20000000000 */
[----:B------:R-:W-:Y:S01]  /*0b60*/  SEL R2, R3, R2, !P2 ;  /* 0x0000000203027207 */ /* 0x000fe20005000000 */
[----:B------:R-:W-:Y:S02]  /*0b70*/  DMUL R14, R14, R14 ;  /* 0x0000000e0e0e7228 */ /* 0x000fe40000000000 */
[----:B------:R-:W-:Y:S02]  /*0b80*/  DMUL R10, R10, R10 ;  /* 0x0000000a0a0a7228 */ /* 0x000fe40000000000 */
[----:B------:R-:W-:-:S02]  /*0b90*/  DSETP.GEU.AND P3, PT, R20, R22, PT ;  /* 0x000000161400722a */ /* 0x000fc40003f6e000 */
[C---:B------:R-:W-:Y:S02]  /*0ba0*/  DADD R8, R6.reuse, -R8 ;  /* 0x0000000006087229 */ /* 0x040fe40000000808 */
[----:B------:R-:W-:Y:S02]  /*0bb0*/  DADD R4, R6, -R4 ;  /* 0x0000000006047229 */ /* 0x000fe40000000804 */
[----:B------:R-:W-:Y:S02]  /*0bc0*/  FSEL R18, R20, R22, !P3 ;  /* 0x0000001614127208 */ /* 0x000fe40005800000 */
[----:B------:R-:W-:Y:S02]  /*0bd0*/  FSEL R19, R21, R23, !P3 ;  /* 0x0000001715137208 */ /* 0x000fe40005800000 */
[----:B------:R-:W-:Y:S02]  /*0be0*/  DMUL R8, R8, R8 ;  /* 0x0000000808087228 */ /* 0x000fe40000000000 */
[----:B------:R-:W-:-:S02]  /*0bf0*/  DMUL R4, R4, R4 ;  /* 0x0000000404047228 */ /* 0x000fc40000000000 */
[----:B------:R-:W-:Y:S01]  /*0c00*/  DSETP.GEU.AND P4, PT, R12, R18, PT ;  /* 0x000000120c00722a */ /* 0x000fe20003f8e000 */
[----:B------:R-:W-:-:S05]  /*0c10*/  @!P3 VIADD R2, R3, 0x1 ;  /* 0x000000010302b836 */ /* 0x000fca0000000000 */
[----:B------:R-:W-:Y:S02]  /*0c20*/  FSEL R12, R12, R18, !P4 ;  /* 0x000000120c0c7208 */ /* 0x000fe40006000000 */
[----:B------:R-:W-:-:S06]  /*0c30*/  FSEL R13, R13, R19, !P4 ;  /* 0x000000130d0d7208 */ /* 0x000fcc0006000000 */
        /* <DEDUP_REMOVED lines=20> */
[C---:B------:R-:W-:Y:S02]  /*0d80*/  @!P3 VIADD R2, R3.reuse, 0x7 ;  /* 0x000000070302b836 */ /* 0x040fe40000000000 */
[----:B------:R-:W-:-:S07]  /*0d90*/  VIADD R3, R3, 0x8 ;  /* 0x0000000803037836 */ /* 0x000fce0000000000 */
.L_x_3:
        /* <DEDUP_REMOVED lines=18> */
[----:B------:R-:W-:-:S04]  /*0ec0*/  DMUL R4, R4, R4 ;  /* 0x0000000404047228 */ /* 0x000fc80000000000 */
[----:B------:R-:W-:Y:S01]  /*0ed0*/  FSEL R12, R14, R12, !P0 ;  /* 0x0000000c0e0c7208 */ /* 0x000fe20004000000 */
[----:B------:R-:W-:Y:S01]  /*0ee0*/  DMUL R8, R8, R8 ;  /* 0x0000000808087228 */ /* 0x000fe20000000000 */
[----:B------:R-:W-:Y:S02]  /*0ef0*/  FSEL R13, R15, R13, !P0 ;  /* 0x0000000d0f0d7208 */ /* 0x000fe40004000000 */
[----:B------:R-:W-:-:S04]  /*0f00*/  SEL R2, R3, R2, !P0 ;  /* 0x0000000203027207 */ /* 0x000fc80004000000 */
[----:B------:R-:W-:-:S06]  /*0f10*/  DSETP.GEU.AND P1, PT, R16, R12, PT ;  /* 0x0000000c1000722a */ /* 0x000fcc0003f2e000 */
        /* <DEDUP_REMOVED lines=12> */
.L_x_4:
[----:B------:R-:W-:Y:S05]  /*0fe0*/  BRA.U !UP1, `(.L_x_0) ;  /* 0x0000000109487547 */ /* 0x000fea000b800000 */
[----:B------:R-:W0:Y:S01]  /*0ff0*/  LDC.64 R4, c[0x0][0x388] ;  /* 0x0000e200ff047b82 */ /* 0x000e220000000a00 */
[----:B------:R-:W-:Y:S01]  /*1000*/  UIADD3 UR4, UPT, UPT, -UR4, URZ, URZ ;  /* 0x000000ff04047290 */ /* 0x000fe2000fffe1ff */
[----:B0-----:R-:W-:-:S04]  /*1010*/  IMAD.WIDE.U32 R4, R3, 0x8, R4 ;  /* 0x0000000803047825 */ /* 0x001fc800078e0004 */
[----:B------:R-:W-:Y:S02]  /*1020*/  IMAD.MOV.U32 R8, RZ, RZ, R4 ;  /* 0x000000ffff087224 */ /* 0x000fe400078e0004 */
[----:B------:R-:W-:-:S07]  /*1030*/  IMAD.MOV.U32 R9, RZ, RZ, R5 ;  /* 0x000000ffff097224 */ /* 0x000fce00078e0005 */
.L_x_5:
[----:B------:R0:W2:Y:S01]  /*1040*/  LDG.E.64 R4, desc[UR10][R8.64] ;  /* 0x0000000a08047981 */ /* 0x0000a2000c1e1b00 */
[----:B------:R-:W-:-:S04]  /*1050*/  UIADD3 UR4, UPT, UPT, UR4, 0x1, URZ ;  /* 0x0000000104047890 */ /* 0x000fc8000fffe0ff */
[----:B------:R-:W-:Y:S01]  /*1060*/  UISETP.NE.AND UP0, UPT, UR4, URZ, UPT ;  /* 0x000000ff0400728c */ /* 0x000fe2000bf05270 */
[----:B0-----:R-:W-:-:S05]  /*1070*/  IADD3 R8, P1, PT, R8, 0x8, RZ ;  /* 0x0000000808087810 */ /* 0x001fca0007f3e0ff */
[----:B------:R-:W-:Y:S01]  /*1080*/  IMAD.X R9, RZ, RZ, R9, P1 ;  /* 0x000000ffff097224 */ /* 0x000fe200008e0609 */
[----:B--2--5:R-:W-:-:S08]  /*1090*/  DADD R4, R6, -R4 ;  /* 0x0000000006047229 */ /* 0x024fd00000000804 */
[----:B------:R-:W-:-:S08]  /*10a0*/  DMUL R4, R4, R4 ;  /* 0x0000000404047228 */ /* 0x000fd00000000000 */
[----:B------:R-:W-:-:S06]  /*10b0*/  DSETP.GEU.AND P0, PT, R4, R12, PT ;  /* 0x0000000c0400722a */ /* 0x000fcc0003f0e000 */
[C---:B------:R-:W-:Y:S01]  /*10c0*/  SEL R2, R3.reuse, R2, !P0 ;  /* 0x0000000203027207 */ /* 0x040fe20004000000 */
[----:B------:R-:W-:Y:S01]  /*10d0*/  VIADD R3, R3, 0x1 ;  /* 0x0000000103037836 */ /* 0x000fe20000000000 */
[----:B------:R-:W-:Y:S02]  /*10e0*/  FSEL R12, R4, R12, !P0 ;  /* 0x0000000c040c7208 */ /* 0x000fe40004000000 */
[----:B------:R-:W-:Y:S01]  /*10f0*/  FSEL R13, R5, R13, !P0 ;  /* 0x0000000d050d7208 */ /* 0x000fe20004000000 */
[----:B------:R-:W-:Y:S06]  /*1100*/  BRA.U UP0, `(.L_x_5) ;  /* 0xfffffffd00cc7547 */ /* 0x000fec000b83ffff */
.L_x_0:
[----:B------:R-:W0:Y:S08]  /*1110*/  LDC.64 R4, c[0x0][0x390] ;  /* 0x0000e400ff047b82 */ /* 0x000e300000000a00 */
[----:B-----5:R-:W1:Y:S01]  /*1120*/  LDC.64 R6, c[0x0][0x398] ;  /* 0x0000e600ff067b82 */ /* 0x020e620000000a00 */
[----:B0-----:R-:W-:-:S05]  /*1130*/  IMAD.WIDE R4, R0, 0x4, R4 ;  /* 0x0000000400047825 */ /* 0x001fca00078e0204 */
[----:B------:R-:W-:Y:S01]  /*1140*/  STG.E desc[UR10][R4.64], R2 ;  /* 0x0000000204007986 */ /* 0x000fe2000c10190a */
[----:B-1----:R-:W-:-:S05]  /*1150*/  IMAD.WIDE R6, R0, 0x8, R6 ;  /* 0x0000000800067825 */ /* 0x002fca00078e0206 */
[----:B------:R-:W-:Y:S01]  /*1160*/  STG.E.64 desc[UR10][R6.64], R12 ;  /* 0x0000000c06007986 */ /* 0x000fe2000c101b0a */
[----:B------:R-:W-:Y:S05]  /*1170*/  EXIT ;  /* 0x000000000000794d */ /* 0x000fea0003800000 */
.L_x_6:
[----:B------:R-:W-:-:S00]  /*1180*/  BRA `(.L_x_6) ;  /* 0xfffffffc00fc7947 */ /* 0x000fc0000383ffff */
[----:B------:R-:W-:-:S00]  /*1190*/  NOP ;  /* 0x0000000000007918 */ /* 0x000fc00000000000 */
        /* <DEDUP_REMOVED lines=14> */
.L_x_7:


//--------------------- .nv.shared.reserved.0     --------------------------
	.section	.nv.shared.reserved.0,"aw",@nobits
	.weak		__nv_reservedSMEM_offset_0_alias
	.size		__nv_reservedSMEM_offset_0_alias, 0, 64
	.other		__nv_reservedSMEM_offset_0_alias,@"STO_CUDA_RESERVED_SHARED STV_DEFAULT"
__nv_reservedSMEM_offset_0_alias:
	.zero		0
	.zero		64


//--------------------- .nv.constant0._Z17assignment_kernelPKdS0_PiPdii --------------------------
	.section	.nv.constant0._Z17assignment_kernelPKdS0_PiPdii,"a",@progbits
	.sectionflags	@""
	.align	4
.nv.constant0._Z17assignment_kernelPKdS0_PiPdii:
	.zero		936


//--------------------- SYMBOLS --------------------------

	.type		.nv.reservedSmem.offset0,@object
	.size		.nv.reservedSmem.offset0,0x4
